//
// Generated by NVIDIA NVVM Compiler
//
// Compiler Build ID: CL-36424714
// Cuda compilation tools, release 13.0, V13.0.88
// Based on NVVM 20.0.0
//

.version 9.0
.target sm_100
.address_size 64

	// .globl	_Z5saxpyifPfS_S_
// _ZZ5saxpyifPfS_S_E4sm_x has been demoted
// _ZZ5saxpyifPfS_S_E4sm_y has been demoted

.visible .entry _Z5saxpyifPfS_S_(
	.param .u32 _Z5saxpyifPfS_S__param_0,
	.param .f32 _Z5saxpyifPfS_S__param_1,
	.param .u64 .ptr .align 1 _Z5saxpyifPfS_S__param_2,
	.param .u64 .ptr .align 1 _Z5saxpyifPfS_S__param_3,
	.param .u64 .ptr .align 1 _Z5saxpyifPfS_S__param_4
)
{
	.reg .pred 	%p<2>;
	.reg .b32 	%r<11>;
	.reg .b32 	%f<10>;
	.reg .b64 	%rd<11>;
	// demoted variable
	.shared .align 4 .b8 _ZZ5saxpyifPfS_S_E4sm_x[4096];
	// demoted variable
	.shared .align 4 .b8 _ZZ5saxpyifPfS_S_E4sm_y[4096];
	ld.param.u32 	%r3, [_Z5saxpyifPfS_S__param_0];
	ld.param.f32 	%f1, [_Z5saxpyifPfS_S__param_1];
	ld.param.u64 	%rd1, [_Z5saxpyifPfS_S__param_2];
	ld.param.u64 	%rd2, [_Z5saxpyifPfS_S__param_3];
	ld.param.u64 	%rd3, [_Z5saxpyifPfS_S__param_4];
	mov.u32 	%r4, %ctaid.x;
	mov.u32 	%r5, %ntid.x;
	mov.u32 	%r1, %tid.x;
	mad.lo.s32 	%r2, %r4, %r5, %r1;
	setp.ge.s32 	%p1, %r2, %r3;
	@%p1 bra 	$L__BB0_2;
	cvta.to.global.u64 	%rd4, %rd1;
	cvta.to.global.u64 	%rd5, %rd2;
	cvta.to.global.u64 	%rd6, %rd3;
	mul.wide.s32 	%rd7, %r2, 4;
	add.s64 	%rd8, %rd4, %rd7;
	ld.global.f32 	%f2, [%rd8];
	shl.b32 	%r6, %r1, 2;
	mov.u32 	%r7, _ZZ5saxpyifPfS_S_E4sm_x;
	add.s32 	%r8, %r7, %r6;
	st.shared.f32 	[%r8], %f2;
	add.s64 	%rd9, %rd5, %rd7;
	ld.global.f32 	%f3, [%rd9];
	mov.u32 	%r9, _ZZ5saxpyifPfS_S_E4sm_y;
	add.s32 	%r10, %r9, %r6;
	st.shared.f32 	[%r10], %f3;
	bar.sync 	0;
	ld.shared.f32 	%f4, [%r8];
	ld.shared.f32 	%f5, [%r10];
	fma.rn.f32 	%f6, %f1, %f4, %f5;
	add.s64 	%rd10, %rd6, %rd7;
	st.global.f32 	[%rd10], %f6;
	bar.sync 	0;
	ld.global.f32 	%f7, [%rd9];
	ld.global.f32 	%f8, [%rd10];
	add.f32 	%f9, %f7, %f8;
	st.global.f32 	[%rd10], %f9;
$L__BB0_2:
	ret;

}


// ===== COMPILED SASS (sm_100) =====

	.target	sm_100

	.elftype	@"ET_EXEC"


//--------------------- .note.nv.tkinfo           --------------------------
	.section	.note.nv.tkinfo,"",@"SHT_NOTE"
	.sectionflags	@"SHF_NOTE_NV_TKINFO"
	.tkinfo
        /*0018*/ 	.word	0x00000002
        /*0030*/ 	.string	""
        /*0030*/ 	.string	"ptxas"
        /*0030*/ 	.string	"Cuda compilation tools, release 13.0, V13.0.88"
        /*0030*/ 	.string	"Build cuda_13.0.r13.0/compiler.36424714_0"
        /*0030*/ 	.string	"-arch sm_100 -m 64 "



//--------------------- .note.nv.cuinfo           --------------------------
	.section	.note.nv.cuinfo,"",@"SHT_NOTE"
	.sectionflags	@"SHF_NOTE_NV_CUINFO"
        /*0018*/ 	.short	0x0002
        /*001a*/ 	.short	0x0064
        /*001c*/ 	.short	0x0082
	.zero		2


//--------------------- .nv.info                  --------------------------
	.section	.nv.info,"",@"SHT_CUDA_INFO"
	.align	4


	//----- nvinfo : EIATTR_REGCOUNT
	.align		4
        /*0000*/ 	.byte	0x04, 0x2f
        /*0002*/ 	.short	(.L_1 - .L_0)
	.align		4
.L_0:
        /*0004*/ 	.word	index@(_Z5saxpyifPfS_S_)
        /*0008*/ 	.word	0x00000010


	//----- nvinfo : EIATTR_FRAME_SIZE
	.align		4
.L_1:
        /*000c*/ 	.byte	0x04, 0x11
        /*000e*/ 	.short	(.L_3 - .L_2)
	.align		4
.L_2:
        /*0010*/ 	.word	index@(_Z5saxpyifPfS_S_)
        /*0014*/ 	.word	0x00000000


	//----- nvinfo : EIATTR_MIN_STACK_SIZE
	.align		4
.L_3:
        /*0018*/ 	.byte	0x04, 0x12
        /*001a*/ 	.short	(.L_5 - .L_4)
	.align		4
.L_4:
        /*001c*/ 	.word	index@(_Z5saxpyifPfS_S_)
        /*0020*/ 	.word	0x00000000
.L_5:


//--------------------- .nv.compat                --------------------------
	.section	.nv.compat,"",@"SHT_CUDA_COMPAT_INFO"
	.align	4
        /*0000*/ 	.byte	0x02, 0x09, 0x00, 0x00, 0x02, 0x02, 0x01, 0x00, 0x02, 0x05, 0x05, 0x00, 0x03, 0x07, 0x01, 0x01
        /*0010*/ 	.byte	0x02, 0x03, 0x00, 0x00, 0x02, 0x06, 0x01, 0x00, 0x04, 0x0b, 0x08, 0x00, 0x09, 0x00, 0x00, 0x00
        /*0020*/ 	.byte	0x00, 0x00, 0x00, 0x00


//--------------------- .nv.info._Z5saxpyifPfS_S_ --------------------------
	.section	.nv.info._Z5saxpyifPfS_S_,"",@"SHT_CUDA_INFO"
	.sectionflags	@""
	.align	4


	//----- nvinfo : EIATTR_CUDA_API_VERSION
	.align		4
        /*0000*/ 	.byte	0x04, 0x37
        /*0002*/ 	.short	(.L_7 - .L_6)
.L_6:
        /*0004*/ 	.word	0x00000082


	//----- nvinfo : EIATTR_KPARAM_INFO
	.align		4
.L_7:
        /*0008*/ 	.byte	0x04, 0x17
        /*000a*/ 	.short	(.L_9 - .L_8)
.L_8:
        /*000c*/ 	.word	0x00000000
        /*0010*/ 	.short	0x0004
        /*0012*/ 	.short	0x0018
        /*0014*/ 	.byte	0x00, 0xf5, 0x21, 0x00


	//----- nvinfo : EIATTR_KPARAM_INFO
	.align		4
.L_9:
        /*0018*/ 	.byte	0x04, 0x17
        /*001a*/ 	.short	(.L_11 - .L_10)
.L_10:
        /*001c*/ 	.word	0x00000000
        /*0020*/ 	.short	0x0003
        /*0022*/ 	.short	0x0010
        /*0024*/ 	.byte	0x00, 0xf5, 0x21, 0x00


	//----- nvinfo : EIATTR_KPARAM_INFO
	.align		4
.L_11:
        /*0028*/ 	.byte	0x04, 0x17
        /*002a*/ 	.short	(.L_13 - .L_12)
.L_12:
        /*002c*/ 	.word	0x00000000
        /*0030*/ 	.short	0x0002
        /*0032*/ 	.short	0x0008
        /*0034*/ 	.byte	0x00, 0xf5, 0x21, 0x00


	//----- nvinfo : EIATTR_KPARAM_INFO
	.align		4
.L_13:
        /*0038*/ 	.byte	0x04, 0x17
        /*003a*/ 	.short	(.L_15 - .L_14)
.L_14:
        /*003c*/ 	.word	0x00000000
        /*0040*/ 	.short	0x0001
        /*0042*/ 	.short	0x0004
        /*0044*/ 	.byte	0x00, 0xf0, 0x11, 0x00


	//----- nvinfo : EIATTR_KPARAM_INFO
	.align		4
.L_15:
        /*0048*/ 	.byte	0x04, 0x17
        /*004a*/ 	.short	(.L_17 - .L_16)
.L_16:
        /*004c*/ 	.word	0x00000000
        /*0050*/ 	.short	0x0000
        /*0052*/ 	.short	0x0000
        /*0054*/ 	.byte	0x00, 0xf0, 0x11, 0x00


	//----- nvinfo : EIATTR_SPARSE_MMA_MASK
	.align		4
.L_17:
        /*0058*/ 	.byte	0x03, 0x50
        /*005a*/ 	.short	0x0000


	//----- nvinfo : EIATTR_MAXREG_COUNT
	.align		4
        /*005c*/ 	.byte	0x03, 0x1b
        /*005e*/ 	.short	0x00ff


	//----- nvinfo : EIATTR_NUM_BARRIERS
	.align		4
        /*0060*/ 	.byte	0x02, 0x4c
        /*0062*/ 	.byte	0x01
	.zero		1


	//----- nvinfo : EIATTR_MERCURY_ISA_VERSION
	.align		4
        /*0064*/ 	.byte	0x03, 0x5f
        /*0066*/ 	.short	0x0101


	//----- nvinfo : EIATTR_VRC_CTA_INIT_COUNT
	.align		4
        /*0068*/ 	.byte	0x02, 0x4a
	.zero		1
	.zero		1


	//----- nvinfo : EIATTR_EXIT_INSTR_OFFSETS
	.align		4
        /*006c*/ 	.byte	0x04, 0x1c
        /*006e*/ 	.short	(.L_19 - .L_18)


	//   ....[0]....
.L_18:
        /*0070*/ 	.word	0x00000070


	//   ....[1]....
        /*0074*/ 	.word	0x00000250


	//----- nvinfo : EIATTR_CBANK_PARAM_SIZE
	.align		4
.L_19:
        /*0078*/ 	.byte	0x03, 0x19
        /*007a*/ 	.short	0x0020


	//----- nvinfo : EIATTR_PARAM_CBANK
	.align		4
        /*007c*/ 	.byte	0x04, 0x0a
        /*007e*/ 	.short	(.L_21 - .L_20)
	.align		4
.L_20:
        /*0080*/ 	.word	index@(.nv.constant0._Z5saxpyifPfS_S_)
        /*0084*/ 	.short	0x0380
        /*0086*/ 	.short	0x0020


	//----- nvinfo : EIATTR_SW_WAR
	.align		4
.L_21:
        /*0088*/ 	.byte	0x04, 0x36
        /*008a*/ 	.short	(.L_23 - .L_22)
.L_22:
        /*008c*/ 	.word	0x00000008
.L_23:


//--------------------- .nv.callgraph             --------------------------
	.section	.nv.callgraph,"",@"SHT_CUDA_CALLGRAPH"
	.align	4
	.sectionentsize	8
	.align		4
        /*0000*/ 	.word	0x00000000
	.align		4
        /*0004*/ 	.word	0xffffffff
	.align		4
        /*0008*/ 	.word	0x00000000
	.align		4
        /*000c*/ 	.word	0xfffffffe
	.align		4
        /*0010*/ 	.word	0x00000000
	.align		4
        /*0014*/ 	.word	0xfffffffd
	.align		4
        /*0018*/ 	.word	0x00000000
	.align		4
        /*001c*/ 	.word	0xfffffffc


//--------------------- .text._Z5saxpyifPfS_S_    --------------------------
	.section	.text._Z5saxpyifPfS_S_,"ax",@progbits
	.align	128
        .global         _Z5saxpyifPfS_S_
        .type           _Z5saxpyifPfS_S_,@function
        .size           _Z5saxpyifPfS_S_,(.L_x_1 - _Z5saxpyifPfS_S_)
        .other          _Z5saxpyifPfS_S_,@"STO_CUDA_ENTRY STV_DEFAULT"
_Z5saxpyifPfS_S_:
.text._Z5saxpyifPfS_S_:
[----:B------:R-:W-:Y:S01]  /*0000*/  LDC R1, c[0x0][0x37c] ;  /* 0x0000df00ff017b82 */ /* 0x000fe20000000800 */
[----:B------:R-:W0:Y:S07]  /*0010*/  S2R R8, SR_TID.X ;  /* 0x0000000000087919 */ /* 0x000e2e0000002100 */
[----:B------:R-:W0:Y:S01]  /*0020*/  S2UR UR4, SR_CTAID.X ;  /* 0x00000000000479c3 */ /* 0x000e220000002500 */
[----:B------:R-:W1:Y:S07]  /*0030*/  LDCU UR5, c[0x0][0x380] ;  /* 0x00007000ff0577ac */ /* 0x000e6e0008000800 */
[----:B------:R-:W0:Y:S02]  /*0040*/  LDC R7, c[0x0][0x360] ;  /* 0x0000d800ff077b82 */ /* 0x000e240000000800 */
[----:B0-----:R-:W-:-:S05]  /*0050*/  IMAD R7, R7, UR4, R8 ;  /* 0x0000000407077c24 */ /* 0x001fca000f8e0208 */
[----:B-1----:R-:W-:-:S13]  /*0060*/  ISETP.GE.AND P0, PT, R7, UR5, PT ;  /* 0x0000000507007c0c */ /* 0x002fda000bf06270 */
[----:B------:R-:W-:Y:S05]  /*0070*/  @P0 EXIT ;  /* 0x000000000000094d */ /* 0x000fea0003800000 */
[----:B------:R-:W0:Y:S01]  /*0080*/  LDC.64 R2, c[0x0][0x388] ;  /* 0x0000e200ff027b82 */ /* 0x000e220000000a00 */
[----:B------:R-:W1:Y:S07]  /*0090*/  LDCU.64 UR8, c[0x0][0x358] ;  /* 0x00006b00ff0877ac */ /* 0x000e6e0008000a00 */
[----:B------:R-:W2:Y:S01]  /*00a0*/  LDC.64 R4, c[0x0][0x390] ;  /* 0x0000e400ff047b82 */ /* 0x000ea20000000a00 */
[----:B0-----:R-:W-:-:S05]  /*00b0*/  IMAD.WIDE R2, R7, 0x4, R2 ;  /* 0x0000000407027825 */ /* 0x001fca00078e0202 */
[----:B-1----:R0:W3:Y:S01]  /*00c0*/  LDG.E R0, desc[UR8][R2.64] ;  /* 0x0000000802007981 */ /* 0x0020e2000c1e1900 */
[----:B--2---:R-:W-:-:S05]  /*00d0*/  IMAD.WIDE R4, R7, 0x4, R4 ;  /* 0x0000000407047825 */ /* 0x004fca00078e0204 */
[----:B------:R-:W2:Y:S01]  /*00e0*/  LDG.E R6, desc[UR8][R4.64] ;  /* 0x0000000804067981 */ /* 0x000ea2000c1e1900 */
[----:B------:R-:W1:Y:S01]  /*00f0*/  S2UR UR6, SR_CgaCtaId ;  /* 0x00000000000679c3 */ /* 0x000e620000008800 */
[----:B------:R-:W-:Y:S02]  /*0100*/  UMOV UR4, 0x400 ;  /* 0x0000040000047882 */ /* 0x000fe40000000000 */
[----:B------:R-:W-:-:S05]  /*0110*/  UIADD3 UR5, UPT, UPT, UR4, 0x1000, URZ ;  /* 0x0000100004057890 */ /* 0x000fca000fffe0ff */
[----:B0-----:R-:W0:Y:S01]  /*0120*/  LDC.64 R2, c[0x0][0x398] ;  /* 0x0000e600ff027b82 */ /* 0x001e220000000a00 */
[----:B-1----:R-:W-:Y:S02]  /*0130*/  ULEA UR4, UR6, UR4, 0x18 ;  /* 0x0000000406047291 */ /* 0x002fe4000f8ec0ff */
[----:B------:R-:W-:-:S04]  /*0140*/  ULEA UR5, UR6, UR5, 0x18 ;  /* 0x0000000506057291 */ /* 0x000fc8000f8ec0ff */
[C---:B------:R-:W-:Y:S02]  /*0150*/  LEA R9, R8.reuse, UR4, 0x2 ;  /* 0x0000000408097c11 */ /* 0x040fe4000f8e10ff */
[----:B------:R-:W-:-:S03]  /*0160*/  LEA R11, R8, UR5, 0x2 ;  /* 0x00000005080b7c11 */ /* 0x000fc6000f8e10ff */
[----:B------:R-:W1:Y:S01]  /*0170*/  LDCU UR4, c[0x0][0x384] ;  /* 0x00007080ff0477ac */ /* 0x000e620008000800 */
[----:B0-----:R-:W-:Y:S01]  /*0180*/  IMAD.WIDE R2, R7, 0x4, R2 ;  /* 0x0000000407027825 */ /* 0x001fe200078e0202 */
[----:B---3--:R-:W-:Y:S04]  /*0190*/  STS [R9], R0 ;  /* 0x0000000009007388 */ /* 0x008fe80000000800 */
[----:B--2---:R-:W-:Y:S01]  /*01a0*/  STS [R11], R6 ;  /* 0x000000060b007388 */ /* 0x004fe20000000800 */
[----:B------:R-:W-:Y:S06]  /*01b0*/  BAR.SYNC.DEFER_BLOCKING 0x0 ;  /* 0x0000000000007b1d */ /* 0x000fec0000010000 */
[----:B------:R-:W-:Y:S04]  /*01c0*/  LDS R8, [R9] ;  /* 0x0000000009087984 */ /* 0x000fe80000000800 */
[----:B------:R-:W1:Y:S02]  /*01d0*/  LDS R13, [R11] ;  /* 0x000000000b0d7984 */ /* 0x000e640000000800 */
[----:B-1----:R-:W-:-:S05]  /*01e0*/  FFMA R13, R8, UR4, R13 ;  /* 0x00000004080d7c23 */ /* 0x002fca000800000d */
[----:B------:R-:W-:Y:S01]  /*01f0*/  STG.E desc[UR8][R2.64], R13 ;  /* 0x0000000d02007986 */ /* 0x000fe2000c101908 */
[----:B------:R-:W-:Y:S06]  /*0200*/  BAR.SYNC.DEFER_BLOCKING 0x0 ;  /* 0x0000000000007b1d */ /* 0x000fec0000010000 */
[----:B------:R-:W2:Y:S04]  /*0210*/  LDG.E R4, desc[UR8][R4.64] ;  /* 0x0000000804047981 */ /* 0x000ea8000c1e1900 */
[----:B------:R-:W2:Y:S02]  /*0220*/  LDG.E R7, desc[UR8][R2.64] ;  /* 0x0000000802077981 */ /* 0x000ea4000c1e1900 */
[----:B--2---:R-:W-:-:S05]  /*0230*/  FADD R7, R4, R7 ;  /* 0x0000000704077221 */ /* 0x004fca0000000000 */
[----:B------:R-:W-:Y:S01]  /*0240*/  STG.E desc[UR8][R2.64], R7 ;  /* 0x0000000702007986 */ /* 0x000fe2000c101908 */
[----:B------:R-:W-:Y:S05]  /*0250*/  EXIT ;  /* 0x000000000000794d */ /* 0x000fea0003800000 */
.L_x_0:
[----:B------:R-:W-:-:S00]  /*0260*/  BRA `(.L_x_0) ;  /* 0xfffffffc00fc7947 */ /* 0x000fc0000383ffff */
[----:B------:R-:W-:-:S00]  /*0270*/  NOP ;  /* 0x0000000000007918 */ /* 0x000fc00000000000 */
        /* <DEDUP_REMOVED lines=8> */
.L_x_1:


//--------------------- .nv.shared._Z5saxpyifPfS_S_ --------------------------
	.section	.nv.shared._Z5saxpyifPfS_S_,"aw",@nobits
	.sectionflags	@""
	.align	4
.nv.shared._Z5saxpyifPfS_S_:
	.zero		9216


//--------------------- .nv.shared.reserved.0     --------------------------
	.section	.nv.shared.reserved.0,"aw",@nobits
	.weak		__nv_reservedSMEM_offset_0_alias
	.size		__nv_reservedSMEM_offset_0_alias, 0, 64
	.other		__nv_reservedSMEM_offset_0_alias,@"STO_CUDA_RESERVED_SHARED STV_DEFAULT"
__nv_reservedSMEM_offset_0_alias:
	.zero		0
	.zero		64


//--------------------- .nv.constant0._Z5saxpyifPfS_S_ --------------------------
	.section	.nv.constant0._Z5saxpyifPfS_S_,"a",@progbits
	.sectionflags	@""
	.align	4
.nv.constant0._Z5saxpyifPfS_S_:
	.zero		928


//--------------------- SYMBOLS --------------------------

	.type		.nv.reservedSmem.offset0,@object
	.size		.nv.reservedSmem.offset0,0x4
	.type		.nv.reservedSmem.cap,@object
	.size		.nv.reservedSmem.cap,0x4
